.version 4.1
.target sm_52
.entry bench(.param .u64 I){
    .reg .b64   ptr;
    .reg .pred  pi<1>;
    .reg .pred  po<1>;
    .reg .b32   r32i<2>;
    ld.param.u64 ptr, [I];
    cvta.to.global.u64  ptr, ptr;
    setp.ne.u64     pi0, ptr, 0;
    ldu.global.b32 r32i0, [ptr+0];
    ldu.global.b32 r32i1, [ptr+4];
    setp.num.or.ftz.f32 po0, r32i0, r32i1, pi0;
    @po0 st.global.b8 [ptr+0], 0;
}


// ===== COMPILED SASS (sm_100) =====

	.target	sm_100

	.elftype	@"ET_EXEC"


//--------------------- .note.nv.tkinfo           --------------------------
	.section	.note.nv.tkinfo,"",@"SHT_NOTE"
	.sectionflags	@"SHF_NOTE_NV_TKINFO"
	.tkinfo
        /*0018*/ 	.word	0x00000002
        /*0030*/ 	.string	""
        /*0030*/ 	.string	"ptxas"
        /*0030*/ 	.string	"Cuda compilation tools, release 13.0, V13.0.88"
        /*0030*/ 	.string	"Build cuda_13.0.r13.0/compiler.36424714_0"
        /*0030*/ 	.string	"-arch sm_100 "



//--------------------- .note.nv.cuinfo           --------------------------
	.section	.note.nv.cuinfo,"",@"SHT_NOTE"
	.sectionflags	@"SHF_NOTE_NV_CUINFO"
        /*0018*/ 	.short	0x0002
        /*001a*/ 	.short	0x0034
        /*001c*/ 	.short	0x0082
	.zero		2


//--------------------- .nv.info                  --------------------------
	.section	.nv.info,"",@"SHT_CUDA_INFO"
	.align	4


	//----- nvinfo : EIATTR_REGCOUNT
	.align		4
        /*0000*/ 	.byte	0x04, 0x2f
        /*0002*/ 	.short	(.L_1 - .L_0)
	.align		4
.L_0:
        /*0004*/ 	.word	index@(bench)
        /*0008*/ 	.word	0x00000008


	//----- nvinfo : EIATTR_FRAME_SIZE
	.align		4
.L_1:
        /*000c*/ 	.byte	0x04, 0x11
        /*000e*/ 	.short	(.L_3 - .L_2)
	.align		4
.L_2:
        /*0010*/ 	.word	index@(bench)
        /*0014*/ 	.word	0x00000000


	//----- nvinfo : EIATTR_MIN_STACK_SIZE
	.align		4
.L_3:
        /*0018*/ 	.byte	0x04, 0x12
        /*001a*/ 	.short	(.L_5 - .L_4)
	.align		4
.L_4:
        /*001c*/ 	.word	index@(bench)
        /*0020*/ 	.word	0x00000000
.L_5:


//--------------------- .nv.compat                --------------------------
	.section	.nv.compat,"",@"SHT_CUDA_COMPAT_INFO"
	.align	4
        /*0000*/ 	.byte	0x02, 0x09, 0x00, 0x00, 0x02, 0x02, 0x01, 0x00, 0x02, 0x05, 0x05, 0x00, 0x03, 0x07, 0x01, 0x01
        /*0010*/ 	.byte	0x02, 0x03, 0x00, 0x00, 0x02, 0x06, 0x01, 0x00, 0x04, 0x0b, 0x08, 0x00, 0x09, 0x00, 0x00, 0x00
        /*0020*/ 	.byte	0x00, 0x00, 0x00, 0x00


//--------------------- .nv.info.bench            --------------------------
	.section	.nv.info.bench,"",@"SHT_CUDA_INFO"
	.sectionflags	@""
	.align	4


	//----- nvinfo : EIATTR_CUDA_API_VERSION
	.align		4
        /*0000*/ 	.byte	0x04, 0x37
        /*0002*/ 	.short	(.L_7 - .L_6)
.L_6:
        /*0004*/ 	.word	0x00000082


	//----- nvinfo : EIATTR_KPARAM_INFO
	.align		4
.L_7:
        /*0008*/ 	.byte	0x04, 0x17
        /*000a*/ 	.short	(.L_9 - .L_8)
.L_8:
        /*000c*/ 	.word	0x00000000
        /*0010*/ 	.short	0x0000
        /*0012*/ 	.short	0x0000
        /*0014*/ 	.byte	0x00, 0xf0, 0x21, 0x00


	//----- nvinfo : EIATTR_SPARSE_MMA_MASK
	.align		4
.L_9:
        /*0018*/ 	.byte	0x03, 0x50
        /*001a*/ 	.short	0x0000


	//----- nvinfo : EIATTR_MAXREG_COUNT
	.align		4
        /*001c*/ 	.byte	0x03, 0x1b
        /*001e*/ 	.short	0x00ff


	//----- nvinfo : EIATTR_MERCURY_ISA_VERSION
	.align		4
        /*0020*/ 	.byte	0x03, 0x5f
        /*0022*/ 	.short	0x0101


	//----- nvinfo : EIATTR_VRC_CTA_INIT_COUNT
	.align		4
        /*0024*/ 	.byte	0x02, 0x4a
	.zero		1
	.zero		1


	//----- nvinfo : EIATTR_EXIT_INSTR_OFFSETS
	.align		4
        /*0028*/ 	.byte	0x04, 0x1c
        /*002a*/ 	.short	(.L_11 - .L_10)


	//   ....[0]....
.L_10:
        /*002c*/ 	.word	0x00000090


	//   ....[1]....
        /*0030*/ 	.word	0x000000b0


	//----- nvinfo : EIATTR_CBANK_PARAM_SIZE
	.align		4
.L_11:
        /*0034*/ 	.byte	0x03, 0x19
        /*0036*/ 	.short	0x0008


	//----- nvinfo : EIATTR_PARAM_CBANK
	.align		4
        /*0038*/ 	.byte	0x04, 0x0a
        /*003a*/ 	.short	(.L_13 - .L_12)
	.align		4
.L_12:
        /*003c*/ 	.word	index@(.nv.constant0.bench)
        /*0040*/ 	.short	0x0380
        /*0042*/ 	.short	0x0008


	//----- nvinfo : EIATTR_SW_WAR
	.align		4
.L_13:
        /*0044*/ 	.byte	0x04, 0x36
        /*0046*/ 	.short	(.L_15 - .L_14)
.L_14:
        /*0048*/ 	.word	0x00000008
.L_15:


//--------------------- .nv.callgraph             --------------------------
	.section	.nv.callgraph,"",@"SHT_CUDA_CALLGRAPH"
	.align	4
	.sectionentsize	8
	.align		4
        /*0000*/ 	.word	0x00000000
	.align		4
        /*0004*/ 	.word	0xffffffff
	.align		4
        /*0008*/ 	.word	0x00000000
	.align		4
        /*000c*/ 	.word	0xfffffffe
	.align		4
        /*0010*/ 	.word	0x00000000
	.align		4
        /*0014*/ 	.word	0xfffffffd
	.align		4
        /*0018*/ 	.word	0x00000000
	.align		4
        /*001c*/ 	.word	0xfffffffc


//--------------------- .text.bench               --------------------------
	.section	.text.bench,"ax",@progbits
	.align	128
.text.bench:
        .type           bench,@function
        .size           bench,(.L_x_1 - bench)
        .other          bench,@"STO_CUDA_ENTRY STV_DEFAULT"
bench:
[----:B------:R-:W-:Y:S08]  /*0000*/  LDC R1, c[0x0][0x37c] ;  /* 0x0000df00ff017b82 */ /* 0x000ff00000000800 */
[----:B------:R-:W0:Y:S01]  /*0010*/  LDC.64 R2, c[0x0][0x380] ;  /* 0x0000e000ff027b82 */ /* 0x000e220000000a00 */
[----:B------:R-:W0:Y:S01]  /*0020*/  LDCU.64 UR4, c[0x0][0x358] ;  /* 0x00006b00ff0477ac */ /* 0x000e220008000a00 */
[----:B------:R-:W1:Y:S01]  /*0030*/  LDCU.64 UR6, c[0x0][0x380] ;  /* 0x00007000ff0677ac */ /* 0x000e620008000a00 */
[----:B0-----:R-:W2:Y:S04]  /*0040*/  LDG.E R0, desc[UR4][R2.64] ;  /* 0x0000000402007981 */ /* 0x001ea8000c1e1900 */
[----:B------:R-:W2:Y:S01]  /*0050*/  LDG.E R5, desc[UR4][R2.64+0x4] ;  /* 0x0000040402057981 */ /* 0x000ea2000c1e1900 */
[----:B-1----:R-:W-:-:S04]  /*0060*/  ISETP.NE.U32.AND P0, PT, RZ, UR6, PT ;  /* 0x00000006ff007c0c */ /* 0x002fc8000bf05070 */
[----:B------:R-:W-:-:S04]  /*0070*/  ISETP.NE.U32.AND.EX P0, PT, RZ, UR7, PT, P0 ;  /* 0x00000007ff007c0c */ /* 0x000fc8000bf05100 */
[----:B--2---:R-:W-:-:S13]  /*0080*/  FSETP.NUM.FTZ.OR P0, PT, R0, R5, P0 ;  /* 0x000000050000720b */ /* 0x004fda0000717400 */
[----:B------:R-:W-:Y:S05]  /*0090*/  @!P0 EXIT ;  /* 0x000000000000894d */ /* 0x000fea0003800000 */
[----:B------:R-:W-:Y:S01]  /*00a0*/  STG.E.U8 desc[UR4][R2.64], RZ ;  /* 0x000000ff02007986 */ /* 0x000fe2000c101104 */
[----:B------:R-:W-:Y:S05]  /*00b0*/  EXIT ;  /* 0x000000000000794d */ /* 0x000fea0003800000 */
.L_x_0:
[----:B------:R-:W-:-:S00]  /*00c0*/  BRA `(.L_x_0) ;  /* 0xfffffffc00fc7947 */ /* 0x000fc0000383ffff */
[----:B------:R-:W-:-:S00]  /*00d0*/  NOP ;  /* 0x0000000000007918 */ /* 0x000fc00000000000 */
        /* <DEDUP_REMOVED lines=10> */
.L_x_1:


//--------------------- .nv.shared.reserved.0     --------------------------
	.section	.nv.shared.reserved.0,"aw",@nobits
	.weak		__nv_reservedSMEM_offset_0_alias
	.size		__nv_reservedSMEM_offset_0_alias, 0, 64
	.other		__nv_reservedSMEM_offset_0_alias,@"STO_CUDA_RESERVED_SHARED STV_DEFAULT"
__nv_reservedSMEM_offset_0_alias:
	.zero		0
	.zero		64


//--------------------- .nv.constant0.bench       --------------------------
	.section	.nv.constant0.bench,"a",@progbits
	.sectionflags	@""
	.align	4
.nv.constant0.bench:
	.zero		904


//--------------------- SYMBOLS --------------------------

	.type		.nv.reservedSmem.offset0,@object
	.size		.nv.reservedSmem.offset0,0x4
